	.headerflags	@"EF_CUDA_TEXMODE_UNIFIED EF_CUDA_64BIT_ADDRESS EF_CUDA_ACCELERATORS EF_CUDA_SM90 EF_CUDA_VIRTUAL_SM(EF_CUDA_SM90)"
	.elftype	@"ET_EXEC"


//--------------------- .nv.info                  --------------------------
	.section	.nv.info,"",@"SHT_CUDA_INFO"
	.align	4


	//----- nvinfo : EIATTR_REGCOUNT
	.align		4
        /*0000*/ 	.byte	0x04, 0x2f
        /*0002*/ 	.short	(.L_1 - .L_0)
	.align		4
.L_0:
        /*0004*/ 	.word	index@(triton_poi_fused_convolution_leaky_relu_0)
        /*0008*/ 	.word	0x00000010


	//----- nvinfo : EIATTR_MIN_STACK_SIZE
	.align		4
.L_1:
        /*000c*/ 	.byte	0x04, 0x12
        /*000e*/ 	.short	(.L_3 - .L_2)
	.align		4
.L_2:
        /*0010*/ 	.word	index@(triton_poi_fused_convolution_leaky_relu_0)
        /*0014*/ 	.word	0x00000000


	//----- nvinfo : EIATTR_FRAME_SIZE
	.align		4
.L_3:
        /*0018*/ 	.byte	0x04, 0x11
        /*001a*/ 	.short	(.L_5 - .L_4)
	.align		4
.L_4:
        /*001c*/ 	.word	index@(triton_poi_fused_convolution_leaky_relu_0)
        /*0020*/ 	.word	0x00000000


	//----- nvinfo : EIATTR_MIN_STACK_SIZE
	.align		4
.L_5:
        /*0024*/ 	.byte	0x04, 0x12
        /*0026*/ 	.short	(.L_7 - .L_6)
	.align		4
.L_6:
        /*0028*/ 	.word	index@(triton_poi_fused_convolution_leaky_relu_0)
        /*002c*/ 	.word	0x00000000
.L_7:


//--------------------- .nv.info.triton_poi_fused_convolution_leaky_relu_0 --------------------------
	.section	.nv.info.triton_poi_fused_convolution_leaky_relu_0,"",@"SHT_CUDA_INFO"
	.sectionflags	@""
	.align	4


	//----- nvinfo : EIATTR_CUDA_API_VERSION
	.align		4
        /*0000*/ 	.byte	0x04, 0x37
        /*0002*/ 	.short	(.L_9 - .L_8)
.L_8:
        /*0004*/ 	.word	0x0000007c


	//----- nvinfo : EIATTR_KPARAM_INFO
	.align		4
.L_9:
        /*0008*/ 	.byte	0x04, 0x17
        /*000a*/ 	.short	(.L_11 - .L_10)
.L_10:
        /*000c*/ 	.word	0x00000000
        /*0010*/ 	.short	0x0003
        /*0012*/ 	.short	0x0018
        /*0014*/ 	.byte	0x00, 0xf0, 0x11, 0x00


	//----- nvinfo : EIATTR_KPARAM_INFO
	.align		4
.L_11:
        /*0018*/ 	.byte	0x04, 0x17
        /*001a*/ 	.short	(.L_13 - .L_12)
.L_12:
        /*001c*/ 	.word	0x00000000
        /*0020*/ 	.short	0x0002
        /*0022*/ 	.short	0x0010
        /*0024*/ 	.byte	0x00, 0xf4, 0x21, 0x00


	//----- nvinfo : EIATTR_KPARAM_INFO
	.align		4
.L_13:
        /*0028*/ 	.byte	0x04, 0x17
        /*002a*/ 	.short	(.L_15 - .L_14)
.L_14:
        /*002c*/ 	.word	0x00000000
        /*0030*/ 	.short	0x0001
        /*0032*/ 	.short	0x0008
        /*0034*/ 	.byte	0x00, 0xf4, 0x21, 0x00


	//----- nvinfo : EIATTR_KPARAM_INFO
	.align		4
.L_15:
        /*0038*/ 	.byte	0x04, 0x17
        /*003a*/ 	.short	(.L_17 - .L_16)
.L_16:
        /*003c*/ 	.word	0x00000000
        /*0040*/ 	.short	0x0000
        /*0042*/ 	.short	0x0000
        /*0044*/ 	.byte	0x00, 0xf4, 0x21, 0x00


	//----- nvinfo : EIATTR_SPARSE_MMA_MASK
	.align		4
.L_17:
        /*0048*/ 	.byte	0x03, 0x50
        /*004a*/ 	.short	0x0000


	//----- nvinfo : EIATTR_MAXREG_COUNT
	.align		4
        /*004c*/ 	.byte	0x03, 0x1b
        /*004e*/ 	.short	0x00ff


	//----- nvinfo : EIATTR_EXIT_INSTR_OFFSETS
	.align		4
        /*0050*/ 	.byte	0x04, 0x1c
        /*0052*/ 	.short	(.L_19 - .L_18)


	//   ....[0]....
.L_18:
        /*0054*/ 	.word	0x00000260


	//   ....[1]....
        /*0058*/ 	.word	0x00000280


	//----- nvinfo : EIATTR_REQNTID
	.align		4
.L_19:
        /*005c*/ 	.byte	0x04, 0x10
        /*005e*/ 	.short	(.L_21 - .L_20)
.L_20:
        /*0060*/ 	.word	0x00000080
        /*0064*/ 	.word	0x00000001
        /*0068*/ 	.word	0x00000001


	//----- nvinfo : EIATTR_CBANK_PARAM_SIZE
	.align		4
.L_21:
        /*006c*/ 	.byte	0x03, 0x19
        /*006e*/ 	.short	0x001c


	//----- nvinfo : EIATTR_PARAM_CBANK
	.align		4
        /*0070*/ 	.byte	0x04, 0x0a
        /*0072*/ 	.short	(.L_23 - .L_22)
	.align		4
.L_22:
        /*0074*/ 	.word	index@(.nv.constant0.triton_poi_fused_convolution_leaky_relu_0)
        /*0078*/ 	.short	0x0210
        /*007a*/ 	.short	0x001c


	//----- nvinfo : EIATTR_SW_WAR
	.align		4
.L_23:
        /*007c*/ 	.byte	0x04, 0x36
        /*007e*/ 	.short	(.L_25 - .L_24)
.L_24:
        /*0080*/ 	.word	0x00000008
.L_25:


//--------------------- .nv.callgraph             --------------------------
	.section	.nv.callgraph,"",@"SHT_CUDA_CALLGRAPH"
	.align	4
	.sectionentsize	8
	.align		4
        /*0000*/ 	.word	0x00000000
	.align		4
        /*0004*/ 	.word	0xffffffff
	.align		4
        /*0008*/ 	.word	0x00000000
	.align		4
        /*000c*/ 	.word	0xfffffffe
	.align		4
        /*0010*/ 	.word	0x00000000
	.align		4
        /*0014*/ 	.word	0xfffffffd
	.align		4
        /*0018*/ 	.word	0x00000000
	.align		4
        /*001c*/ 	.word	0xfffffffc


//--------------------- .text.triton_poi_fused_convolution_leaky_relu_0 --------------------------
	.section	.text.triton_poi_fused_convolution_leaky_relu_0,"ax",@progbits
	.align	128
        .global         triton_poi_fused_convolution_leaky_relu_0
        .type           triton_poi_fused_convolution_leaky_relu_0,@function
        .size           triton_poi_fused_convolution_leaky_relu_0,(.L_x_1 - triton_poi_fused_convolution_leaky_relu_0)
        .other          triton_poi_fused_convolution_leaky_relu_0,@"STO_CUDA_ENTRY STV_DEFAULT"
triton_poi_fused_convolution_leaky_relu_0:
.text.triton_poi_fused_convolution_leaky_relu_0:
[----:B------:R-:W0:Y:S02]  /*0000*/  LDC R1, c[0x0][0x28] ;  /* 0x00000a00ff017b82 */ /* 0x000e240000000800 */
[----:B------:R-:W1:Y:S01]  /*0010*/  S2R R0, SR_TID.X ;  /* 0x0000000000007919 */ /* 0x000e620000002100 */
[----:B------:R-:W2:Y:S01]  /*0020*/  LDC.64 R4, c[0x0][0x218] ;  /* 0x00008600ff047b82 */ /* 0x000ea20000000a00 */
[----:B------:R-:W-:Y:S01]  /*0030*/  IMAD.MOV.U32 R11, RZ, RZ, RZ ;  /* 0x000000ffff0b7224 */ /* 0x000fe200078e00ff */
[----:B------:R-:W-:Y:S01]  /*0040*/  ULDC.64 UR4, c[0x0][0x208] ;  /* 0x0000820000047ab9 */ /* 0x000fe20000000a00 */
[----:B------:R-:W3:Y:S01]  /*0050*/  S2R R7, SR_CTAID.X ;  /* 0x0000000000077919 */ /* 0x000ee20000002500 */
[----:B------:R-:W-:Y:S01]  /*0060*/  ULDC.64 UR6, c[0x0][0x220] ;  /* 0x0000880000067ab9 */ /* 0x000fe20000000a00 */
[----:B-1----:R-:W-:Y:S01]  /*0070*/  IMAD.SHL.U32 R0, R0, 0x2, RZ ;  /* 0x0000000200007824 */ /* 0x002fe200078e00ff */
[----:B---3--:R-:W-:-:S04]  /*0080*/  SHF.R.S32.HI R2, RZ, 0x17, R7 ;  /* 0x00000017ff027819 */ /* 0x008fc80000011407 */
[----:B------:R-:W-:Y:S02]  /*0090*/  LOP3.LUT R0, R0, 0xfe, RZ, 0xc0, !PT ;  /* 0x000000fe00007812 */ /* 0x000fe400078ec0ff */
[----:B------:R-:W-:-:S03]  /*00a0*/  SGXT R2, R2, 0x1 ;  /* 0x000000010202781a */ /* 0x000fc60000000200 */
[----:B------:R-:W-:-:S05]  /*00b0*/  IMAD R7, R7, 0x100, R0 ;  /* 0x0000010007077824 */ /* 0x000fca00078e0200 */
[----:B------:R-:W-:Y:S02]  /*00c0*/  LEA.HI R0, R2, R7, RZ, 0x4 ;  /* 0x0000000702007211 */ /* 0x000fe400078f20ff */
[----:B------:R-:W1:Y:S01]  /*00d0*/  LDC.64 R2, c[0x0][0x210] ;  /* 0x00008400ff027b82 */ /* 0x000e620000000a00 */
[----:B------:R-:W-:Y:S02]  /*00e0*/  ISETP.GE.AND P2, PT, R7, 0x100, PT ;  /* 0x000001000700780c */ /* 0x000fe40003f46270 */
[----:B------:R-:W-:-:S04]  /*00f0*/  SHF.R.S32.HI R0, RZ, 0x4, R0 ;  /* 0x00000004ff007819 */ /* 0x000fc80000011400 */
[----:B------:R-:W-:-:S04]  /*0100*/  LEA.HI R6, R0, R0, RZ, 0x2 ;  /* 0x0000000000067211 */ /* 0x000fc800078f10ff */
[----:B------:R-:W-:-:S05]  /*0110*/  LOP3.LUT R9, R6, 0xfffffffc, RZ, 0xc0, !PT ;  /* 0xfffffffc06097812 */ /* 0x000fca00078ec0ff */
[----:B------:R-:W-:Y:S02]  /*0120*/  IMAD.IADD R9, R0, 0x1, -R9 ;  /* 0x0000000100097824 */ /* 0x000fe400078e0a09 */
[----:B------:R-:W-:Y:S02]  /*0130*/  IMAD.MOV.U32 R0, RZ, RZ, RZ ;  /* 0x000000ffff007224 */ /* 0x000fe400078e00ff */
[----:B--2---:R-:W-:Y:S01]  /*0140*/  IMAD.WIDE R4, R9, 0x4, R4 ;  /* 0x0000000409047825 */ /* 0x004fe200078e0204 */
[----:B------:R-:W-:-:S03]  /*0150*/  CS2R R8, SRZ ;  /* 0x0000000000087805 */ /* 0x000fc6000001ff00 */
[----:B-1----:R-:W-:Y:S01]  /*0160*/  IMAD.WIDE R2, R7, 0x4, R2 ;  /* 0x0000000407027825 */ /* 0x002fe200078e0202 */
[----:B------:R-:W2:Y:S04]  /*0170*/  @!P2 LDG.E.EL R11, desc[UR4][R4.64] ;  /* 0x00000004040ba981 */ /* 0x000ea8000c2e1900 */
[----:B------:R-:W2:Y:S04]  /*0180*/  @!P2 LDG.E.64 R8, desc[UR4][R2.64] ;  /* 0x000000040208a981 */ /* 0x000ea8000c1e1b00 */
[----:B------:R-:W3:Y:S01]  /*0190*/  @!P2 LDG.E.EL R0, desc[UR4][R4.64] ;  /* 0x000000040400a981 */ /* 0x000ee2000c2e1900 */
[----:B------:R-:W-:-:S04]  /*01a0*/  IADD3 R6, P3, R7, UR6, RZ ;  /* 0x0000000607067c10 */ /* 0x000fc8000ff7e0ff */
[----:B------:R-:W-:Y:S02]  /*01b0*/  LEA.HI.X.SX32 R7, R7, UR7, 0x1, P3 ;  /* 0x0000000707077c11 */ /* 0x000fe400098f0eff */
[----:B--2---:R-:W-:Y:S02]  /*01c0*/  FSETP.GT.AND P1, PT, R8, -R11, PT ;  /* 0x8000000b0800720b */ /* 0x004fe40003f24000 */
[----:B---3--:R-:W-:Y:S02]  /*01d0*/  FSETP.GT.AND P0, PT, R9, -R0, PT ;  /* 0x800000000900720b */ /* 0x008fe40003f04000 */
[----:B------:R-:W-:Y:S02]  /*01e0*/  SEL R10, RZ, 0x1, !P1 ;  /* 0x00000001ff0a7807 */ /* 0x000fe40004800000 */
[----:B------:R-:W-:Y:S01]  /*01f0*/  SEL R13, RZ, 0x100, !P0 ;  /* 0x00000100ff0d7807 */ /* 0x000fe20004000000 */
[----:B------:R-:W-:-:S04]  /*0200*/  FADD R8, R11, R8 ;  /* 0x000000080b087221 */ /* 0x000fc80000000000 */
[----:B------:R-:W-:Y:S02]  /*0210*/  IMAD.IADD R13, R10, 0x1, R13 ;  /* 0x000000010a0d7824 */ /* 0x000fe400078e020d */
[----:B------:R-:W-:Y:S01]  /*0220*/  FADD R9, R0, R9 ;  /* 0x0000000900097221 */ /* 0x000fe20000000000 */
[----:B------:R-:W-:Y:S02]  /*0230*/  @!P1 FMUL R8, R8, 0.20000000298023223877 ;  /* 0x3e4ccccd08089820 */ /* 0x000fe40000400000 */
[----:B------:R1:W-:Y:S01]  /*0240*/  @!P2 STG.E.U16 desc[UR4][R6.64], R13 ;  /* 0x0000000d0600a986 */ /* 0x0003e2000c101504 */
[----:B------:R-:W-:Y:S01]  /*0250*/  @!P0 FMUL R9, R9, 0.20000000298023223877 ;  /* 0x3e4ccccd09098820 */ /* 0x000fe20000400000 */
[----:B------:R-:W-:Y:S06]  /*0260*/  @P2 EXIT ;  /* 0x000000000000294d */ /* 0x000fec0003800000 */
[----:B------:R-:W-:Y:S01]  /*0270*/  STG.E.64 desc[UR4][R2.64], R8 ;  /* 0x0000000802007986 */ /* 0x000fe2000c101b04 */
[----:B------:R-:W-:Y:S05]  /*0280*/  EXIT ;  /* 0x000000000000794d */ /* 0x000fea0003800000 */
.L_x_0:
[----:B------:R-:W-:-:S00]  /*0290*/  BRA `(.L_x_0) ;  /* 0xfffffffc00fc7947 */ /* 0x000fc0000383ffff */
[----:B------:R-:W-:-:S00]  /*02a0*/  NOP ;  /* 0x0000000000007918 */ /* 0x000fc00000000000 */
        /* <DEDUP_REMOVED lines=13> */
.L_x_1:


//--------------------- .nv.constant0.triton_poi_fused_convolution_leaky_relu_0 --------------------------
	.section	.nv.constant0.triton_poi_fused_convolution_leaky_relu_0,"a",@progbits
	.sectionflags	@""
	.align	4
.nv.constant0.triton_poi_fused_convolution_leaky_relu_0:
	.zero		556
